//
// Generated by NVIDIA NVVM Compiler
//
// Compiler Build ID: CL-36424714
// Cuda compilation tools, release 13.0, V13.0.88
// Based on NVVM 20.0.0
//

.version 9.0
.target sm_100
.address_size 64

	// .globl	default_function_kernel

.visible .entry default_function_kernel(
	.param .u64 .ptr .align 1 default_function_kernel_param_0,
	.param .u64 .ptr .align 1 default_function_kernel_param_1
)
.maxntid 16
{
	.reg .pred 	%p<33>;
	.reg .b32 	%r<29>;
	.reg .b32 	%f<124>;
	.reg .b64 	%rd<9>;

	ld.param.u64 	%rd3, [default_function_kernel_param_0];
	ld.param.u64 	%rd4, [default_function_kernel_param_1];
	cvta.to.global.u64 	%rd5, %rd3;
	cvta.to.global.u64 	%rd6, %rd4;
	mov.u32 	%r4, %ctaid.x;
	shl.b32 	%r5, %r4, 4;
	mov.u32 	%r6, %tid.x;
	or.b32  	%r7, %r5, %r6;
	mul.wide.u32 	%rd7, %r7, 4;
	add.s64 	%rd1, %rd6, %rd7;
	mul.hi.u32 	%r8, %r4, -1840700269;
	shr.u32 	%r9, %r8, 2;
	mul.lo.s32 	%r10, %r9, 7;
	sub.s32 	%r11, %r4, %r10;
	shl.b32 	%r12, %r11, 1;
	shr.u32 	%r13, %r6, 3;
	or.b32  	%r1, %r12, %r13;
	setp.gt.u32 	%p5, %r1, 6;
	shl.b32 	%r14, %r4, 1;
	or.b32  	%r15, %r14, %r13;
	mul.hi.u32 	%r16, %r15, -1840700269;
	shr.u32 	%r17, %r16, 2;
	mul.lo.s32 	%r18, %r17, 7;
	sub.s32 	%r19, %r15, %r18;
	mul.lo.s32 	%r20, %r9, 672;
	selp.b32 	%r21, 448, 0, %p5;
	shl.b32 	%r22, %r19, 5;
	and.b32  	%r3, %r6, 7;
	shl.b32 	%r23, %r6, 1;
	and.b32  	%r24, %r23, 14;
	or.b32  	%r25, %r20, %r24;
	add.s32 	%r26, %r25, %r22;
	add.s32 	%r27, %r26, %r21;
	add.s32 	%r28, %r27, -241;
	setp.eq.s32 	%p6, %r19, 0;
	setp.lt.u32 	%p7, %r1, 7;
	or.pred  	%p1, %p7, %p6;
	setp.eq.s32 	%p8, %r3, 0;
	or.pred  	%p9, %p1, %p8;
	mul.wide.s32 	%rd8, %r28, 4;
	add.s64 	%rd2, %rd5, %rd8;
	mov.f32 	%f101, 0fFF7FFFFD;
	@%p9 bra 	$L__BB0_2;
	ld.global.nc.f32 	%f101, [%rd2];
$L__BB0_2:
	mov.f32 	%f102, 0fFF7FFFFD;
	@%p1 bra 	$L__BB0_4;
	ld.global.nc.f32 	%f102, [%rd2+4];
$L__BB0_4:
	max.f32 	%f71, %f101, 0fFF7FFFFD;
	max.f32 	%f5, %f71, %f102;
	mov.f32 	%f103, 0fFF7FFFFD;
	@%p1 bra 	$L__BB0_6;
	ld.global.nc.f32 	%f103, [%rd2+8];
$L__BB0_6:
	setp.eq.s32 	%p10, %r3, 0;
	setp.lt.u32 	%p11, %r1, 7;
	max.f32 	%f8, %f5, %f103;
	or.pred  	%p2, %p11, %p10;
	mov.f32 	%f104, 0fFF7FFFFD;
	@%p2 bra 	$L__BB0_8;
	ld.global.nc.f32 	%f104, [%rd2+64];
$L__BB0_8:
	setp.lt.u32 	%p12, %r1, 7;
	max.f32 	%f11, %f8, %f104;
	mov.f32 	%f105, 0fFF7FFFFD;
	@%p12 bra 	$L__BB0_10;
	ld.global.nc.f32 	%f105, [%rd2+68];
$L__BB0_10:
	setp.lt.u32 	%p13, %r1, 7;
	max.f32 	%f14, %f11, %f105;
	mov.f32 	%f106, 0fFF7FFFFD;
	@%p13 bra 	$L__BB0_12;
	ld.global.nc.f32 	%f106, [%rd2+72];
$L__BB0_12:
	max.f32 	%f17, %f14, %f106;
	mov.f32 	%f107, 0fFF7FFFFD;
	@%p2 bra 	$L__BB0_14;
	ld.global.nc.f32 	%f107, [%rd2+128];
$L__BB0_14:
	setp.lt.u32 	%p14, %r1, 7;
	max.f32 	%f20, %f17, %f107;
	mov.f32 	%f108, 0fFF7FFFFD;
	@%p14 bra 	$L__BB0_16;
	ld.global.nc.f32 	%f108, [%rd2+132];
$L__BB0_16:
	setp.lt.u32 	%p15, %r1, 7;
	max.f32 	%f23, %f20, %f108;
	mov.f32 	%f109, 0fFF7FFFFD;
	@%p15 bra 	$L__BB0_18;
	ld.global.nc.f32 	%f109, [%rd2+136];
$L__BB0_18:
	setp.eq.s32 	%p16, %r3, 0;
	setp.eq.s32 	%p17, %r19, 0;
	max.f32 	%f26, %f23, %f109;
	or.pred  	%p18, %p17, %p16;
	mov.f32 	%f110, 0fFF7FFFFD;
	@%p18 bra 	$L__BB0_20;
	ld.global.nc.f32 	%f110, [%rd2+896];
$L__BB0_20:
	setp.eq.s32 	%p19, %r19, 0;
	max.f32 	%f29, %f26, %f110;
	mov.f32 	%f111, 0fFF7FFFFD;
	@%p19 bra 	$L__BB0_22;
	ld.global.nc.f32 	%f111, [%rd2+900];
$L__BB0_22:
	setp.eq.s32 	%p20, %r19, 0;
	max.f32 	%f32, %f29, %f111;
	mov.f32 	%f112, 0fFF7FFFFD;
	@%p20 bra 	$L__BB0_24;
	ld.global.nc.f32 	%f112, [%rd2+904];
$L__BB0_24:
	setp.eq.s32 	%p21, %r3, 0;
	max.f32 	%f35, %f32, %f112;
	mov.f32 	%f113, 0fFF7FFFFD;
	@%p21 bra 	$L__BB0_26;
	ld.global.nc.f32 	%f113, [%rd2+960];
$L__BB0_26:
	setp.eq.s32 	%p22, %r3, 0;
	max.f32 	%f83, %f35, %f113;
	ld.global.nc.f32 	%f84, [%rd2+964];
	max.f32 	%f85, %f83, %f84;
	ld.global.nc.f32 	%f86, [%rd2+968];
	max.f32 	%f38, %f85, %f86;
	mov.f32 	%f114, 0fFF7FFFFD;
	@%p22 bra 	$L__BB0_28;
	ld.global.nc.f32 	%f114, [%rd2+1024];
$L__BB0_28:
	setp.eq.s32 	%p23, %r3, 0;
	setp.eq.s32 	%p24, %r19, 0;
	setp.gt.u32 	%p25, %r1, 6;
	max.f32 	%f88, %f38, %f114;
	ld.global.nc.f32 	%f89, [%rd2+1028];
	max.f32 	%f90, %f88, %f89;
	ld.global.nc.f32 	%f91, [%rd2+1032];
	max.f32 	%f41, %f90, %f91;
	or.pred  	%p3, %p25, %p24;
	or.pred  	%p26, %p3, %p23;
	mov.f32 	%f115, 0fFF7FFFFD;
	@%p26 bra 	$L__BB0_30;
	ld.global.nc.f32 	%f115, [%rd2+1792];
$L__BB0_30:
	max.f32 	%f44, %f41, %f115;
	mov.f32 	%f116, 0fFF7FFFFD;
	@%p3 bra 	$L__BB0_32;
	ld.global.nc.f32 	%f116, [%rd2+1796];
$L__BB0_32:
	max.f32 	%f47, %f44, %f116;
	mov.f32 	%f117, 0fFF7FFFFD;
	@%p3 bra 	$L__BB0_34;
	ld.global.nc.f32 	%f117, [%rd2+1800];
$L__BB0_34:
	setp.eq.s32 	%p27, %r3, 0;
	setp.gt.u32 	%p28, %r1, 6;
	max.f32 	%f50, %f47, %f117;
	or.pred  	%p4, %p28, %p27;
	mov.f32 	%f118, 0fFF7FFFFD;
	@%p4 bra 	$L__BB0_36;
	ld.global.nc.f32 	%f118, [%rd2+1856];
$L__BB0_36:
	setp.gt.u32 	%p29, %r1, 6;
	max.f32 	%f53, %f50, %f118;
	mov.f32 	%f119, 0fFF7FFFFD;
	@%p29 bra 	$L__BB0_38;
	ld.global.nc.f32 	%f119, [%rd2+1860];
$L__BB0_38:
	setp.gt.u32 	%p30, %r1, 6;
	max.f32 	%f56, %f53, %f119;
	mov.f32 	%f120, 0fFF7FFFFD;
	@%p30 bra 	$L__BB0_40;
	ld.global.nc.f32 	%f120, [%rd2+1864];
$L__BB0_40:
	max.f32 	%f59, %f56, %f120;
	mov.f32 	%f121, 0fFF7FFFFD;
	@%p4 bra 	$L__BB0_42;
	ld.global.nc.f32 	%f121, [%rd2+1920];
$L__BB0_42:
	setp.gt.u32 	%p31, %r1, 6;
	max.f32 	%f62, %f59, %f121;
	mov.f32 	%f122, 0fFF7FFFFD;
	@%p31 bra 	$L__BB0_44;
	ld.global.nc.f32 	%f122, [%rd2+1924];
$L__BB0_44:
	setp.gt.u32 	%p32, %r1, 6;
	max.f32 	%f65, %f62, %f122;
	mov.f32 	%f123, 0fFF7FFFFD;
	@%p32 bra 	$L__BB0_46;
	ld.global.nc.f32 	%f123, [%rd2+1928];
$L__BB0_46:
	max.f32 	%f100, %f65, %f123;
	st.global.f32 	[%rd1], %f100;
	ret;

}


// ===== COMPILED SASS (sm_100) =====

	.target	sm_100

	.elftype	@"ET_EXEC"


//--------------------- .note.nv.tkinfo           --------------------------
	.section	.note.nv.tkinfo,"",@"SHT_NOTE"
	.sectionflags	@"SHF_NOTE_NV_TKINFO"
	.tkinfo
        /*0018*/ 	.word	0x00000002
        /*0030*/ 	.string	""
        /*0030*/ 	.string	"ptxas"
        /*0030*/ 	.string	"Cuda compilation tools, release 13.0, V13.0.88"
        /*0030*/ 	.string	"Build cuda_13.0.r13.0/compiler.36424714_0"
        /*0030*/ 	.string	"-arch sm_100 -m 64 "



//--------------------- .note.nv.cuinfo           --------------------------
	.section	.note.nv.cuinfo,"",@"SHT_NOTE"
	.sectionflags	@"SHF_NOTE_NV_CUINFO"
        /*0018*/ 	.short	0x0002
        /*001a*/ 	.short	0x0064
        /*001c*/ 	.short	0x0082
	.zero		2


//--------------------- .nv.info                  --------------------------
	.section	.nv.info,"",@"SHT_CUDA_INFO"
	.align	4


	//----- nvinfo : EIATTR_REGCOUNT
	.align		4
        /*0000*/ 	.byte	0x04, 0x2f
        /*0002*/ 	.short	(.L_1 - .L_0)
	.align		4
.L_0:
        /*0004*/ 	.word	index@(default_function_kernel)
        /*0008*/ 	.word	0x00000022


	//----- nvinfo : EIATTR_FRAME_SIZE
	.align		4
.L_1:
        /*000c*/ 	.byte	0x04, 0x11
        /*000e*/ 	.short	(.L_3 - .L_2)
	.align		4
.L_2:
        /*0010*/ 	.word	index@(default_function_kernel)
        /*0014*/ 	.word	0x00000000


	//----- nvinfo : EIATTR_MIN_STACK_SIZE
	.align		4
.L_3:
        /*0018*/ 	.byte	0x04, 0x12
        /*001a*/ 	.short	(.L_5 - .L_4)
	.align		4
.L_4:
        /*001c*/ 	.word	index@(default_function_kernel)
        /*0020*/ 	.word	0x00000000
.L_5:


//--------------------- .nv.compat                --------------------------
	.section	.nv.compat,"",@"SHT_CUDA_COMPAT_INFO"
	.align	4
        /*0000*/ 	.byte	0x02, 0x09, 0x00, 0x00, 0x02, 0x02, 0x01, 0x00, 0x02, 0x05, 0x05, 0x00, 0x03, 0x07, 0x01, 0x01
        /*0010*/ 	.byte	0x02, 0x03, 0x00, 0x00, 0x02, 0x06, 0x01, 0x00, 0x04, 0x0b, 0x08, 0x00, 0x09, 0x00, 0x00, 0x00
        /*0020*/ 	.byte	0x00, 0x00, 0x00, 0x00


//--------------------- .nv.info.default_function_kernel --------------------------
	.section	.nv.info.default_function_kernel,"",@"SHT_CUDA_INFO"
	.sectionflags	@""
	.align	4


	//----- nvinfo : EIATTR_CUDA_API_VERSION
	.align		4
        /*0000*/ 	.byte	0x04, 0x37
        /*0002*/ 	.short	(.L_7 - .L_6)
.L_6:
        /*0004*/ 	.word	0x00000082


	//----- nvinfo : EIATTR_KPARAM_INFO
	.align		4
.L_7:
        /*0008*/ 	.byte	0x04, 0x17
        /*000a*/ 	.short	(.L_9 - .L_8)
.L_8:
        /*000c*/ 	.word	0x00000000
        /*0010*/ 	.short	0x0001
        /*0012*/ 	.short	0x0008
        /*0014*/ 	.byte	0x00, 0xf5, 0x21, 0x00


	//----- nvinfo : EIATTR_KPARAM_INFO
	.align		4
.L_9:
        /*0018*/ 	.byte	0x04, 0x17
        /*001a*/ 	.short	(.L_11 - .L_10)
.L_10:
        /*001c*/ 	.word	0x00000000
        /*0020*/ 	.short	0x0000
        /*0022*/ 	.short	0x0000
        /*0024*/ 	.byte	0x00, 0xf5, 0x21, 0x00


	//----- nvinfo : EIATTR_SPARSE_MMA_MASK
	.align		4
.L_11:
        /*0028*/ 	.byte	0x03, 0x50
        /*002a*/ 	.short	0x0000


	//----- nvinfo : EIATTR_MAXREG_COUNT
	.align		4
        /*002c*/ 	.byte	0x03, 0x1b
        /*002e*/ 	.short	0x00ff


	//----- nvinfo : EIATTR_MERCURY_ISA_VERSION
	.align		4
        /*0030*/ 	.byte	0x03, 0x5f
        /*0032*/ 	.short	0x0101


	//----- nvinfo : EIATTR_VRC_CTA_INIT_COUNT
	.align		4
        /*0034*/ 	.byte	0x02, 0x4a
	.zero		1
	.zero		1


	//----- nvinfo : EIATTR_EXIT_INSTR_OFFSETS
	.align		4
        /*0038*/ 	.byte	0x04, 0x1c
        /*003a*/ 	.short	(.L_13 - .L_12)


	//   ....[0]....
.L_12:
        /*003c*/ 	.word	0x00000740


	//----- nvinfo : EIATTR_MAX_THREADS
	.align		4
.L_13:
        /*0040*/ 	.byte	0x04, 0x05
        /*0042*/ 	.short	(.L_15 - .L_14)
.L_14:
        /*0044*/ 	.word	0x00000010
        /*0048*/ 	.word	0x00000001
        /*004c*/ 	.word	0x00000001


	//----- nvinfo : EIATTR_CBANK_PARAM_SIZE
	.align		4
.L_15:
        /*0050*/ 	.byte	0x03, 0x19
        /*0052*/ 	.short	0x0010


	//----- nvinfo : EIATTR_PARAM_CBANK
	.align		4
        /*0054*/ 	.byte	0x04, 0x0a
        /*0056*/ 	.short	(.L_17 - .L_16)
	.align		4
.L_16:
        /*0058*/ 	.word	index@(.nv.constant0.default_function_kernel)
        /*005c*/ 	.short	0x0380
        /*005e*/ 	.short	0x0010


	//----- nvinfo : EIATTR_SW_WAR
	.align		4
.L_17:
        /*0060*/ 	.byte	0x04, 0x36
        /*0062*/ 	.short	(.L_19 - .L_18)
.L_18:
        /*0064*/ 	.word	0x00000008
.L_19:


//--------------------- .nv.callgraph             --------------------------
	.section	.nv.callgraph,"",@"SHT_CUDA_CALLGRAPH"
	.align	4
	.sectionentsize	8
	.align		4
        /*0000*/ 	.word	0x00000000
	.align		4
        /*0004*/ 	.word	0xffffffff
	.align		4
        /*0008*/ 	.word	0x00000000
	.align		4
        /*000c*/ 	.word	0xfffffffe
	.align		4
        /*0010*/ 	.word	0x00000000
	.align		4
        /*0014*/ 	.word	0xfffffffd
	.align		4
        /*0018*/ 	.word	0x00000000
	.align		4
        /*001c*/ 	.word	0xfffffffc


//--------------------- .text.default_function_kernel --------------------------
	.section	.text.default_function_kernel,"ax",@progbits
	.align	128
        .global         default_function_kernel
        .type           default_function_kernel,@function
        .size           default_function_kernel,(.L_x_1 - default_function_kernel)
        .other          default_function_kernel,@"STO_CUDA_ENTRY STV_DEFAULT"
default_function_kernel:
.text.default_function_kernel:
[----:B------:R-:W-:Y:S01]  /*0000*/  LDC R1, c[0x0][0x37c] ;  /* 0x0000df00ff017b82 */ /* 0x000fe20000000800 */
[----:B------:R-:W0:Y:S01]  /*0010*/  S2R R4, SR_CTAID.X ;  /* 0x0000000000047919 */ /* 0x000e220000002500 */
[----:B------:R-:W1:Y:S01]  /*0020*/  LDCU.64 UR4, c[0x0][0x358] ;  /* 0x00006b00ff0477ac */ /* 0x000e620008000a00 */
[----:B------:R-:W2:Y:S01]  /*0030*/  S2R R0, SR_TID.X ;  /* 0x0000000000007919 */ /* 0x000ea20000002100 */
[----:B0-----:R-:W-:-:S04]  /*0040*/  IMAD.HI.U32 R2, R4, -0x6db6db6d, RZ ;  /* 0x9249249304027827 */ /* 0x001fc800078e00ff */
[----:B------:R-:W-:Y:S01]  /*0050*/  IMAD.SHL.U32 R6, R4, 0x2, RZ ;  /* 0x0000000204067824 */ /* 0x000fe200078e00ff */
[----:B------:R-:W-:Y:S01]  /*0060*/  SHF.R.U32.HI R3, RZ, 0x2, R2 ;  /* 0x00000002ff037819 */ /* 0x000fe20000011602 */
[C---:B--2---:R-:W-:Y:S01]  /*0070*/  IMAD.SHL.U32 R8, R0.reuse, 0x2, RZ ;  /* 0x0000000200087824 */ /* 0x044fe200078e00ff */
[----:B------:R-:W-:Y:S02]  /*0080*/  SHF.R.U32.HI R5, RZ, 0x3, R0 ;  /* 0x00000003ff057819 */ /* 0x000fe40000011600 */
[----:B------:R-:W-:Y:S01]  /*0090*/  LOP3.LUT P2, RZ, R0, 0x7, RZ, 0xc0, !PT ;  /* 0x0000000700ff7812 */ /* 0x000fe2000784c0ff */
[----:B------:R-:W-:Y:S01]  /*00a0*/  IMAD R2, R3, -0x7, R4 ;  /* 0xfffffff903027824 */ /* 0x000fe200078e0204 */
[----:B------:R-:W-:Y:S02]  /*00b0*/  LOP3.LUT R6, R6, R5, RZ, 0xfc, !PT ;  /* 0x0000000506067212 */ /* 0x000fe400078efcff */
[----:B------:R-:W-:Y:S01]  /*00c0*/  LOP3.LUT R8, R8, 0xe, RZ, 0xc0, !PT ;  /* 0x0000000e08087812 */ /* 0x000fe200078ec0ff */
[----:B------:R-:W-:Y:S01]  /*00d0*/  IMAD.SHL.U32 R2, R2, 0x2, RZ ;  /* 0x0000000202027824 */ /* 0x000fe200078e00ff */
[----:B------:R-:W-:Y:S01]  /*00e0*/  LOP3.LUT R21, R0, 0x7, RZ, 0xc0, !PT ;  /* 0x0000000700157812 */ /* 0x000fe200078ec0ff */
[----:B------:R-:W-:-:S03]  /*00f0*/  IMAD.HI.U32 R7, R6, -0x6db6db6d, RZ ;  /* 0x9249249306077827 */ /* 0x000fc600078e00ff */
[----:B------:R-:W-:Y:S01]  /*0100*/  LOP3.LUT R5, R2, R5, RZ, 0xfc, !PT ;  /* 0x0000000502057212 */ /* 0x000fe200078efcff */
[----:B------:R-:W-:Y:S01]  /*0110*/  IMAD R8, R3, 0x2a0, R8 ;  /* 0x000002a003087824 */ /* 0x000fe200078e0208 */
[----:B------:R-:W-:Y:S01]  /*0120*/  SHF.R.U32.HI R7, RZ, 0x2, R7 ;  /* 0x00000002ff077819 */ /* 0x000fe20000011607 */
[----:B------:R-:W0:Y:S01]  /*0130*/  LDC.64 R2, c[0x0][0x380] ;  /* 0x0000e000ff027b82 */ /* 0x000e220000000a00 */
[----:B------:R-:W-:Y:S02]  /*0140*/  ISETP.GT.U32.AND P3, PT, R5, 0x6, PT ;  /* 0x000000060500780c */ /* 0x000fe40003f64070 */
[----:B------:R-:W-:Y:S01]  /*0150*/  ISETP.NE.AND P0, PT, R21, RZ, PT ;  /* 0x000000ff1500720c */ /* 0x000fe20003f05270 */
[----:B------:R-:W-:Y:S01]  /*0160*/  IMAD R7, R7, -0x7, R6 ;  /* 0xfffffff907077824 */ /* 0x000fe200078e0206 */
[C---:B------:R-:W-:Y:S02]  /*0170*/  ISETP.GE.U32.AND P5, PT, R5.reuse, 0x7, PT ;  /* 0x000000070500780c */ /* 0x040fe40003fa6070 */
[----:B------:R-:W-:Y:S01]  /*0180*/  ISETP.LT.U32.OR P6, PT, R5, 0x7, !P0 ;  /* 0x000000070500780c */ /* 0x000fe200047c1470 */
[C---:B------:R-:W-:Y:S01]  /*0190*/  IMAD R8, R7.reuse, 0x20, R8 ;  /* 0x0000002007087824 */ /* 0x040fe200078e0208 */
[----:B------:R-:W-:-:S03]  /*01a0*/  ISETP.NE.AND P1, PT, R7, RZ, PT ;  /* 0x000000ff0700720c */ /* 0x000fc60003f25270 */
[----:B------:R-:W-:Y:S01]  /*01b0*/  VIADD R6, R8, 0x1c0 ;  /* 0x000001c008067836 */ /* 0x000fe20000000000 */
[----:B------:R-:W-:Y:S01]  /*01c0*/  ISETP.LT.U32.OR P4, PT, R5, 0x7, !P1 ;  /* 0x000000070500780c */ /* 0x000fe20004f81470 */
[----:B------:R-:W-:Y:S02]  /*01d0*/  @!P3 IMAD.MOV R6, RZ, RZ, R8 ;  /* 0x000000ffff06b224 */ /* 0x000fe400078e0208 */
[----:B------:R-:W-:Y:S01]  /*01e0*/  IMAD.MOV.U32 R8, RZ, RZ, -0x800003 ;  /* 0xff7ffffdff087424 */ /* 0x000fe200078e00ff */
[----:B------:R-:W-:Y:S01]  /*01f0*/  PLOP3.LUT P2, PT, P4, P2, PT, 0xf2, 0x2f ;  /* 0x00000000002f781c */ /* 0x000fe20002745e72 */
[----:B------:R-:W-:Y:S02]  /*0200*/  VIADD R9, R6, 0xffffff0f ;  /* 0xffffff0f06097836 */ /* 0x000fe40000000000 */
[----:B------:R-:W-:Y:S02]  /*0210*/  IMAD.MOV.U32 R6, RZ, RZ, -0x800003 ;  /* 0xff7ffffdff067424 */ /* 0x000fe400078e00ff */
[----:B0-----:R-:W-:-:S04]  /*0220*/  IMAD.WIDE R2, R9, 0x4, R2 ;  /* 0x0000000409027825 */ /* 0x001fc800078e0202 */
[----:B------:R-:W-:Y:S01]  /*0230*/  IMAD.MOV.U32 R9, RZ, RZ, -0x800003 ;  /* 0xff7ffffdff097424 */ /* 0x000fe200078e00ff */
[----:B-1----:R-:W2:Y:S01]  /*0240*/  @!P4 LDG.E.CONSTANT R8, desc[UR4][R2.64+0x8] ;  /* 0x000008040208c981 */ /* 0x002ea2000c1e9900 */
[----:B------:R-:W-:-:S03]  /*0250*/  IMAD.MOV.U32 R10, RZ, RZ, -0x800003 ;  /* 0xff7ffffdff0a7424 */ /* 0x000fc600078e00ff */
[----:B------:R-:W3:Y:S04]  /*0260*/  @!P2 LDG.E.CONSTANT R6, desc[UR4][R2.64] ;  /* 0x000000040206a981 */ /* 0x000ee8000c1e9900 */
[----:B------:R-:W3:Y:S01]  /*0270*/  @!P4 LDG.E.CONSTANT R9, desc[UR4][R2.64+0x4] ;  /* 0x000004040209c981 */ /* 0x000ee2000c1e9900 */
[----:B------:R-:W-:-:S03]  /*0280*/  IMAD.MOV.U32 R11, RZ, RZ, -0x800003 ;  /* 0xff7ffffdff0b7424 */ /* 0x000fc600078e00ff */
[----:B------:R-:W4:Y:S01]  /*0290*/  @!P6 LDG.E.CONSTANT R10, desc[UR4][R2.64+0x40] ;  /* 0x00004004020ae981 */ /* 0x000f22000c1e9900 */
[----:B------:R-:W-:-:S03]  /*02a0*/  IMAD.MOV.U32 R12, RZ, RZ, -0x800003 ;  /* 0xff7ffffdff0c7424 */ /* 0x000fc600078e00ff */
[----:B------:R-:W5:Y:S01]  /*02b0*/  @P5 LDG.E.CONSTANT R11, desc[UR4][R2.64+0x44] ;  /* 0x00004404020b5981 */ /* 0x000f62000c1e9900 */
[----:B------:R-:W-:Y:S01]  /*02c0*/  IMAD.MOV.U32 R13, RZ, RZ, -0x800003 ;  /* 0xff7ffffdff0d7424 */ /* 0x000fe200078e00ff */
[----:B------:R-:W-:Y:S02]  /*02d0*/  ISETP.EQ.OR P2, PT, R7, RZ, !P0 ;  /* 0x000000ff0700720c */ /* 0x000fe40004742670 */
[----:B------:R-:W5:Y:S01]  /*02e0*/  @P5 LDG.E.CONSTANT R12, desc[UR4][R2.64+0x48] ;  /* 0x00004804020c5981 */ /* 0x000f62000c1e9900 */
[----:B------:R-:W-:-:S03]  /*02f0*/  IMAD.MOV.U32 R7, RZ, RZ, -0x800003 ;  /* 0xff7ffffdff077424 */ /* 0x000fc600078e00ff */
[----:B------:R-:W5:Y:S01]  /*0300*/  @!P6 LDG.E.CONSTANT R13, desc[UR4][R2.64+0x80] ;  /* 0x00008004020de981 */ /* 0x000f62000c1e9900 */
[----:B------:R-:W-:-:S03]  /*0310*/  IMAD.MOV.U32 R14, RZ, RZ, -0x800003 ;  /* 0xff7ffffdff0e7424 */ /* 0x000fc600078e00ff */
[----:B------:R-:W5:Y:S01]  /*0320*/  @P5 LDG.E.CONSTANT R7, desc[UR4][R2.64+0x84] ;  /* 0x0000840402075981 */ /* 0x000f62000c1e9900 */
[----:B------:R-:W-:-:S03]  /*0330*/  IMAD.MOV.U32 R15, RZ, RZ, -0x800003 ;  /* 0xff7ffffdff0f7424 */ /* 0x000fc600078e00ff */
[----:B------:R-:W5:Y:S01]  /*0340*/  @P5 LDG.E.CONSTANT R14, desc[UR4][R2.64+0x88] ;  /* 0x00008804020e5981 */ /* 0x000f62000c1e9900 */
[----:B------:R-:W-:-:S03]  /*0350*/  IMAD.MOV.U32 R16, RZ, RZ, -0x800003 ;  /* 0xff7ffffdff107424 */ /* 0x000fc600078e00ff */
[----:B------:R-:W5:Y:S01]  /*0360*/  @!P2 LDG.E.CONSTANT R15, desc[UR4][R2.64+0x380] ;  /* 0x00038004020fa981 */ /* 0x000f62000c1e9900 */
[----:B------:R-:W-:-:S03]  /*0370*/  IMAD.MOV.U32 R17, RZ, RZ, -0x800003 ;  /* 0xff7ffffdff117424 */ /* 0x000fc600078e00ff */
[----:B------:R-:W5:Y:S01]  /*0380*/  @P1 LDG.E.CONSTANT R16, desc[UR4][R2.64+0x384] ;  /* 0x0003840402101981 */ /* 0x000f62000c1e9900 */
[----:B------:R-:W-:-:S03]  /*0390*/  IMAD.MOV.U32 R18, RZ, RZ, -0x800003 ;  /* 0xff7ffffdff127424 */ /* 0x000fc600078e00ff */
[----:B------:R-:W5:Y:S01]  /*03a0*/  @P1 LDG.E.CONSTANT R17, desc[UR4][R2.64+0x388] ;  /* 0x0003880402111981 */ /* 0x000f62000c1e9900 */
[----:B------:R-:W-:Y:S01]  /*03b0*/  ISETP.GT.U32.OR P1, PT, R5, 0x6, !P1 ;  /* 0x000000060500780c */ /* 0x000fe20004f24470 */
[----:B------:R-:W-:Y:S02]  /*03c0*/  IMAD.MOV.U32 R20, RZ, RZ, -0x800003 ;  /* 0xff7ffffdff147424 */ /* 0x000fe400078e00ff */
[----:B------:R-:W5:Y:S01]  /*03d0*/  @P0 LDG.E.CONSTANT R18, desc[UR4][R2.64+0x3c0] ;  /* 0x0003c00402120981 */ /* 0x000f62000c1e9900 */
[----:B------:R-:W-:-:S03]  /*03e0*/  ISETP.EQ.OR P2, PT, R21, RZ, P1 ;  /* 0x000000ff1500720c */ /* 0x000fc60000f42670 */
[----:B------:R-:W5:Y:S04]  /*03f0*/  LDG.E.CONSTANT R19, desc[UR4][R2.64+0x3c4] ;  /* 0x0003c40402137981 */ /* 0x000f68000c1e9900 */
[----:B------:R-:W5:Y:S01]  /*0400*/  LDG.E.CONSTANT R21, desc[UR4][R2.64+0x3c8] ;  /* 0x0003c80402157981 */ /* 0x000f62000c1e9900 */
[----:B------:R-:W-:-:S03]  /*0410*/  IMAD.MOV.U32 R22, RZ, RZ, -0x800003 ;  /* 0xff7ffffdff167424 */ /* 0x000fc600078e00ff */
[----:B------:R-:W5:Y:S04]  /*0420*/  @P0 LDG.E.CONSTANT R20, desc[UR4][R2.64+0x400] ;  /* 0x0004000402140981 */ /* 0x000f68000c1e9900 */
[----:B------:R-:W5:Y:S01]  /*0430*/  LDG.E.CONSTANT R23, desc[UR4][R2.64+0x404] ;  /* 0x0004040402177981 */ /* 0x000f62000c1e9900 */
[----:B------:R-:W-:Y:S01]  /*0440*/  ISETP.GT.U32.OR P0, PT, R5, 0x6, !P0 ;  /* 0x000000060500780c */ /* 0x000fe20004704470 */
[----:B------:R-:W-:Y:S02]  /*0450*/  IMAD.MOV.U32 R5, RZ, RZ, -0x800003 ;  /* 0xff7ffffdff057424 */ /* 0x000fe400078e00ff */
[----:B------:R-:W5:Y:S01]  /*0460*/  LDG.E.CONSTANT R25, desc[UR4][R2.64+0x408] ;  /* 0x0004080402197981 */ /* 0x000f62000c1e9900 */
[----:B------:R-:W-:-:S03]  /*0470*/  IMAD.MOV.U32 R24, RZ, RZ, -0x800003 ;  /* 0xff7ffffdff187424 */ /* 0x000fc600078e00ff */
[----:B------:R-:W5:Y:S01]  /*0480*/  @!P2 LDG.E.CONSTANT R22, desc[UR4][R2.64+0x700] ;  /* 0x000700040216a981 */ /* 0x000f62000c1e9900 */
        /* <DEDUP_REMOVED lines=11> */
[----:B------:R-:W5:Y:S04]  /*0540*/  @!P0 LDG.E.CONSTANT R29, desc[UR4][R2.64+0x780] ;  /* 0x00078004021d8981 */ /* 0x000f68000c1e9900 */
[----:B------:R-:W5:Y:S04]  /*0550*/  @!P3 LDG.E.CONSTANT R30, desc[UR4][R2.64+0x784] ;  /* 0x00078404021eb981 */ /* 0x000f68000c1e9900 */
[----:B------:R0:W5:Y:S02]  /*0560*/  @!P3 LDG.E.CONSTANT R31, desc[UR4][R2.64+0x788] ;  /* 0x00078804021fb981 */ /* 0x000164000c1e9900 */
[----:B0-----:R-:W0:Y:S01]  /*0570*/  LDC.64 R2, c[0x0][0x388] ;  /* 0x0000e200ff027b82 */ /* 0x001e220000000a00 */
[----:B---3--:R-:W-:-:S04]  /*0580*/  FMNMX3 R9, R6, -3.40282306073709652508e+38, R9, !PT ;  /* 0xff7ffffd06097876 */ /* 0x008fc80007800009 */
[----:B--2---:R-:W-:-:S04]  /*0590*/  FMNMX R9, R9, R8, !PT ;  /* 0x0000000809097209 */ /* 0x004fc80007800000 */
[----:B----4-:R-:W-:-:S04]  /*05a0*/  FMNMX R10, R9, R10, !PT ;  /* 0x0000000a090a7209 */ /* 0x010fc80007800000 */
[----:B-----5:R-:W-:-:S04]  /*05b0*/  FMNMX R11, R10, R11, !PT ;  /* 0x0000000b0a0b7209 */ /* 0x020fc80007800000 */
[----:B------:R-:W-:-:S04]  /*05c0*/  FMNMX R12, R11, R12, !PT ;  /* 0x0000000c0b0c7209 */ /* 0x000fc80007800000 */
[----:B------:R-:W-:-:S04]  /*05d0*/  FMNMX R12, R12, R13, !PT ;  /* 0x0000000d0c0c7209 */ /* 0x000fc80007800000 */
[----:B------:R-:W-:-:S04]  /*05e0*/  FMNMX R7, R12, R7, !PT ;  /* 0x000000070c077209 */ /* 0x000fc80007800000 */
[----:B------:R-:W-:-:S04]  /*05f0*/  FMNMX R14, R7, R14, !PT ;  /* 0x0000000e070e7209 */ /* 0x000fc80007800000 */
[----:B------:R-:W-:-:S04]  /*0600*/  FMNMX R15, R14, R15, !PT ;  /* 0x0000000f0e0f7209 */ /* 0x000fc80007800000 */
[----:B------:R-:W-:-:S04]  /*0610*/  FMNMX R16, R15, R16, !PT ;  /* 0x000000100f107209 */ /* 0x000fc80007800000 */
[----:B------:R-:W-:-:S04]  /*0620*/  FMNMX R16, R16, R17, !PT ;  /* 0x0000001110107209 */ /* 0x000fc80007800000 */
[----:B------:R-:W-:-:S04]  /*0630*/  FMNMX3 R18, R16, R18, R19, !PT ;  /* 0x0000001210127276 */ /* 0x000fc80007800013 */
[----:B------:R-:W-:-:S04]  /*0640*/  FMNMX R18, R18, R21, !PT ;  /* 0x0000001512127209 */ /* 0x000fc80007800000 */
[----:B------:R-:W-:-:S04]  /*0650*/  FMNMX3 R20, R18, R20, R23, !PT ;  /* 0x0000001412147276 */ /* 0x000fc80007800017 */
[----:B------:R-:W-:-:S04]  /*0660*/  FMNMX R25, R20, R25, !PT ;  /* 0x0000001914197209 */ /* 0x000fc80007800000 */
[----:B------:R-:W-:-:S04]  /*0670*/  FMNMX R22, R25, R22, !PT ;  /* 0x0000001619167209 */ /* 0x000fc80007800000 */
[----:B------:R-:W-:-:S04]  /*0680*/  FMNMX R5, R22, R5, !PT ;  /* 0x0000000516057209 */ /* 0x000fc80007800000 */
[----:B------:R-:W-:-:S04]  /*0690*/  FMNMX R5, R5, R24, !PT ;  /* 0x0000001805057209 */ /* 0x000fc80007800000 */
[----:B------:R-:W-:-:S04]  /*06a0*/  FMNMX R26, R5, R26, !PT ;  /* 0x0000001a051a7209 */ /* 0x000fc80007800000 */
[----:B------:R-:W-:Y:S01]  /*06b0*/  FMNMX R27, R26, R27, !PT ;  /* 0x0000001b1a1b7209 */ /* 0x000fe20007800000 */
[----:B------:R-:W-:-:S03]  /*06c0*/  IMAD.SHL.U32 R5, R4, 0x10, RZ ;  /* 0x0000001004057824 */ /* 0x000fc600078e00ff */
[----:B------:R-:W-:-:S04]  /*06d0*/  FMNMX R28, R27, R28, !PT ;  /* 0x0000001c1b1c7209 */ /* 0x000fc80007800000 */
[----:B------:R-:W-:Y:S02]  /*06e0*/  FMNMX R29, R28, R29, !PT ;  /* 0x0000001d1c1d7209 */ /* 0x000fe40007800000 */
[----:B------:R-:W-:Y:S02]  /*06f0*/  LOP3.LUT R5, R5, R0, RZ, 0xfc, !PT ;  /* 0x0000000005057212 */ /* 0x000fe400078efcff */
[----:B------:R-:W-:-:S03]  /*0700*/  FMNMX R30, R29, R30, !PT ;  /* 0x0000001e1d1e7209 */ /* 0x000fc60007800000 */
[----:B0-----:R-:W-:Y:S01]  /*0710*/  IMAD.WIDE.U32 R2, R5, 0x4, R2 ;  /* 0x0000000405027825 */ /* 0x001fe200078e0002 */
[----:B------:R-:W-:-:S05]  /*0720*/  FMNMX R31, R30, R31, !PT ;  /* 0x0000001f1e1f7209 */ /* 0x000fca0007800000 */
[----:B------:R-:W-:Y:S01]  /*0730*/  STG.E desc[UR4][R2.64], R31 ;  /* 0x0000001f02007986 */ /* 0x000fe2000c101904 */
[----:B------:R-:W-:Y:S05]  /*0740*/  EXIT ;  /* 0x000000000000794d */ /* 0x000fea0003800000 */
.L_x_0:
[----:B------:R-:W-:-:S00]  /*0750*/  BRA `(.L_x_0) ;  /* 0xfffffffc00fc7947 */ /* 0x000fc0000383ffff */
[----:B------:R-:W-:-:S00]  /*0760*/  NOP ;  /* 0x0000000000007918 */ /* 0x000fc00000000000 */
        /* <DEDUP_REMOVED lines=9> */
.L_x_1:


//--------------------- .nv.shared.reserved.0     --------------------------
	.section	.nv.shared.reserved.0,"aw",@nobits
	.weak		__nv_reservedSMEM_offset_0_alias
	.size		__nv_reservedSMEM_offset_0_alias, 0, 64
	.other		__nv_reservedSMEM_offset_0_alias,@"STO_CUDA_RESERVED_SHARED STV_DEFAULT"
__nv_reservedSMEM_offset_0_alias:
	.zero		0
	.zero		64


//--------------------- .nv.constant0.default_function_kernel --------------------------
	.section	.nv.constant0.default_function_kernel,"a",@progbits
	.sectionflags	@""
	.align	4
.nv.constant0.default_function_kernel:
	.zero		912


//--------------------- SYMBOLS --------------------------

	.type		.nv.reservedSmem.offset0,@object
	.size		.nv.reservedSmem.offset0,0x4
